	.headerflags	@"EF_CUDA_TEXMODE_UNIFIED EF_CUDA_64BIT_ADDRESS EF_CUDA_ACCELERATORS EF_CUDA_SM90 EF_CUDA_VIRTUAL_SM(EF_CUDA_SM90)"
	.elftype	@"ET_EXEC"


//--------------------- .nv.info                  --------------------------
	.section	.nv.info,"",@"SHT_CUDA_INFO"
	.align	4


	//----- nvinfo : EIATTR_REGCOUNT
	.align		4
        /*0000*/ 	.byte	0x04, 0x2f
        /*0002*/ 	.short	(.L_3 - .L_2)
	.align		4
.L_2:
        /*0004*/ 	.word	index@(triton_poi_fused__native_batch_norm_legit_no_training_cat_relu_30)
        /*0008*/ 	.word	0x00000017


	//----- nvinfo : EIATTR_MIN_STACK_SIZE
	.align		4
.L_3:
        /*000c*/ 	.byte	0x04, 0x12
        /*000e*/ 	.short	(.L_5 - .L_4)
	.align		4
.L_4:
        /*0010*/ 	.word	index@(triton_poi_fused__native_batch_norm_legit_no_training_cat_relu_30)
        /*0014*/ 	.word	0x00000000


	//----- nvinfo : EIATTR_FRAME_SIZE
	.align		4
.L_5:
        /*0018*/ 	.byte	0x04, 0x11
        /*001a*/ 	.short	(.L_7 - .L_6)
	.align		4
.L_6:
        /*001c*/ 	.word	index@(triton_poi_fused__native_batch_norm_legit_no_training_cat_relu_30)
        /*0020*/ 	.word	0x00000000


	//----- nvinfo : EIATTR_MIN_STACK_SIZE
	.align		4
.L_7:
        /*0024*/ 	.byte	0x04, 0x12
        /*0026*/ 	.short	(.L_9 - .L_8)
	.align		4
.L_8:
        /*0028*/ 	.word	index@(triton_poi_fused__native_batch_norm_legit_no_training_cat_relu_30)
        /*002c*/ 	.word	0x00000000
.L_9:


//--------------------- .nv.info.triton_poi_fused__native_batch_norm_legit_no_training_cat_relu_30 --------------------------
	.section	.nv.info.triton_poi_fused__native_batch_norm_legit_no_training_cat_relu_30,"",@"SHT_CUDA_INFO"
	.sectionflags	@""
	.align	4


	//----- nvinfo : EIATTR_CUDA_API_VERSION
	.align		4
        /*0000*/ 	.byte	0x04, 0x37
        /*0002*/ 	.short	(.L_11 - .L_10)
.L_10:
        /*0004*/ 	.word	0x0000007c


	//----- nvinfo : EIATTR_KPARAM_INFO
	.align		4
.L_11:
        /*0008*/ 	.byte	0x04, 0x17
        /*000a*/ 	.short	(.L_13 - .L_12)
.L_12:
        /*000c*/ 	.word	0x00000000
        /*0010*/ 	.short	0x0008
        /*0012*/ 	.short	0x0040
        /*0014*/ 	.byte	0x00, 0xf0, 0x11, 0x00


	//----- nvinfo : EIATTR_KPARAM_INFO
	.align		4
.L_13:
        /*0018*/ 	.byte	0x04, 0x17
        /*001a*/ 	.short	(.L_15 - .L_14)
.L_14:
        /*001c*/ 	.word	0x00000000
        /*0020*/ 	.short	0x0007
        /*0022*/ 	.short	0x0038
        /*0024*/ 	.byte	0x00, 0xf4, 0x21, 0x00


	//----- nvinfo : EIATTR_KPARAM_INFO
	.align		4
.L_15:
        /*0028*/ 	.byte	0x04, 0x17
        /*002a*/ 	.short	(.L_17 - .L_16)
.L_16:
        /*002c*/ 	.word	0x00000000
        /*0030*/ 	.short	0x0006
        /*0032*/ 	.short	0x0030
        /*0034*/ 	.byte	0x00, 0xf4, 0x21, 0x00


	//----- nvinfo : EIATTR_KPARAM_INFO
	.align		4
.L_17:
        /*0038*/ 	.byte	0x04, 0x17
        /*003a*/ 	.short	(.L_19 - .L_18)
.L_18:
        /*003c*/ 	.word	0x00000000
        /*0040*/ 	.short	0x0005
        /*0042*/ 	.short	0x0028
        /*0044*/ 	.byte	0x00, 0xf4, 0x21, 0x00


	//----- nvinfo : EIATTR_KPARAM_INFO
	.align		4
.L_19:
        /*0048*/ 	.byte	0x04, 0x17
        /*004a*/ 	.short	(.L_21 - .L_20)
.L_20:
        /*004c*/ 	.word	0x00000000
        /*0050*/ 	.short	0x0004
        /*0052*/ 	.short	0x0020
        /*0054*/ 	.byte	0x00, 0xf4, 0x21, 0x00


	//----- nvinfo : EIATTR_KPARAM_INFO
	.align		4
.L_21:
        /*0058*/ 	.byte	0x04, 0x17
        /*005a*/ 	.short	(.L_23 - .L_22)
.L_22:
        /*005c*/ 	.word	0x00000000
        /*0060*/ 	.short	0x0003
        /*0062*/ 	.short	0x0018
        /*0064*/ 	.byte	0x00, 0xf4, 0x21, 0x00


	//----- nvinfo : EIATTR_KPARAM_INFO
	.align		4
.L_23:
        /*0068*/ 	.byte	0x04, 0x17
        /*006a*/ 	.short	(.L_25 - .L_24)
.L_24:
        /*006c*/ 	.word	0x00000000
        /*0070*/ 	.short	0x0002
        /*0072*/ 	.short	0x0010
        /*0074*/ 	.byte	0x00, 0xf4, 0x21, 0x00


	//----- nvinfo : EIATTR_KPARAM_INFO
	.align		4
.L_25:
        /*0078*/ 	.byte	0x04, 0x17
        /*007a*/ 	.short	(.L_27 - .L_26)
.L_26:
        /*007c*/ 	.word	0x00000000
        /*0080*/ 	.short	0x0001
        /*0082*/ 	.short	0x0008
        /*0084*/ 	.byte	0x00, 0xf4, 0x21, 0x00


	//----- nvinfo : EIATTR_KPARAM_INFO
	.align		4
.L_27:
        /*0088*/ 	.byte	0x04, 0x17
        /*008a*/ 	.short	(.L_29 - .L_28)
.L_28:
        /*008c*/ 	.word	0x00000000
        /*0090*/ 	.short	0x0000
        /*0092*/ 	.short	0x0000
        /*0094*/ 	.byte	0x00, 0xf4, 0x21, 0x00


	//----- nvinfo : EIATTR_SPARSE_MMA_MASK
	.align		4
.L_29:
        /*0098*/ 	.byte	0x03, 0x50
        /*009a*/ 	.short	0x0000


	//----- nvinfo : EIATTR_MAXREG_COUNT
	.align		4
        /*009c*/ 	.byte	0x03, 0x1b
        /*009e*/ 	.short	0x00ff


	//----- nvinfo : EIATTR_EXIT_INSTR_OFFSETS
	.align		4
        /*00a0*/ 	.byte	0x04, 0x1c
        /*00a2*/ 	.short	(.L_31 - .L_30)


	//   ....[0]....
.L_30:
        /*00a4*/ 	.word	0x000004d0


	//   ....[1]....
        /*00a8*/ 	.word	0x000004f0


	//----- nvinfo : EIATTR_REQNTID
	.align		4
.L_31:
        /*00ac*/ 	.byte	0x04, 0x10
        /*00ae*/ 	.short	(.L_33 - .L_32)
.L_32:
        /*00b0*/ 	.word	0x00000080
        /*00b4*/ 	.word	0x00000001
        /*00b8*/ 	.word	0x00000001


	//----- nvinfo : EIATTR_CBANK_PARAM_SIZE
	.align		4
.L_33:
        /*00bc*/ 	.byte	0x03, 0x19
        /*00be*/ 	.short	0x0044


	//----- nvinfo : EIATTR_PARAM_CBANK
	.align		4
        /*00c0*/ 	.byte	0x04, 0x0a
        /*00c2*/ 	.short	(.L_35 - .L_34)
	.align		4
.L_34:
        /*00c4*/ 	.word	index@(.nv.constant0.triton_poi_fused__native_batch_norm_legit_no_training_cat_relu_30)
        /*00c8*/ 	.short	0x0210
        /*00ca*/ 	.short	0x0044


	//----- nvinfo : EIATTR_SW_WAR
	.align		4
.L_35:
        /*00cc*/ 	.byte	0x04, 0x36
        /*00ce*/ 	.short	(.L_37 - .L_36)
.L_36:
        /*00d0*/ 	.word	0x00000008
.L_37:


//--------------------- .nv.callgraph             --------------------------
	.section	.nv.callgraph,"",@"SHT_CUDA_CALLGRAPH"
	.align	4
	.sectionentsize	8
	.align		4
        /*0000*/ 	.word	0x00000000
	.align		4
        /*0004*/ 	.word	0xffffffff
	.align		4
        /*0008*/ 	.word	0x00000000
	.align		4
        /*000c*/ 	.word	0xfffffffe
	.align		4
        /*0010*/ 	.word	0x00000000
	.align		4
        /*0014*/ 	.word	0xfffffffd
	.align		4
        /*0018*/ 	.word	0x00000000
	.align		4
        /*001c*/ 	.word	0xfffffffc


//--------------------- .nv.constant4             --------------------------
	.section	.nv.constant4,"a",@progbits
	.align	8
	.align		8
.nv.constant4:
        /*0000*/ 	.dword	_$_str
	.align		8
        /*0008*/ 	.dword	_$_str_$_2


//--------------------- .text.triton_poi_fused__native_batch_norm_legit_no_training_cat_relu_30 --------------------------
	.section	.text.triton_poi_fused__native_batch_norm_legit_no_training_cat_relu_30,"ax",@progbits
	.align	128
        .global         triton_poi_fused__native_batch_norm_legit_no_training_cat_relu_30
        .type           triton_poi_fused__native_batch_norm_legit_no_training_cat_relu_30,@function
        .size           triton_poi_fused__native_batch_norm_legit_no_training_cat_relu_30,(.L_x_1 - triton_poi_fused__native_batch_norm_legit_no_training_cat_relu_30)
        .other          triton_poi_fused__native_batch_norm_legit_no_training_cat_relu_30,@"STO_CUDA_ENTRY STV_DEFAULT"
triton_poi_fused__native_batch_norm_legit_no_training_cat_relu_30:
.text.triton_poi_fused__native_batch_norm_legit_no_training_cat_relu_30:
[----:B------:R-:W0:Y:S01]  /*0000*/  LDC R1, c[0x0][0x28] ;  /* 0x00000a00ff017b82 */ /* 0x000e220000000800 */
[----:B------:R-:W1:Y:S07]  /*0010*/  S2R R0, SR_TID.X ;  /* 0x0000000000007919 */ /* 0x000e6e0000002100 */
[----:B------:R-:W2:Y:S01]  /*0020*/  LDC.64 R12, c[0x0][0x228] ;  /* 0x00008a00ff0c7b82 */ /* 0x000ea20000000a00 */
[----:B------:R-:W-:Y:S01]  /*0030*/  ULDC.64 UR4, c[0x0][0x208] ;  /* 0x0000820000047ab9 */ /* 0x000fe20000000a00 */
[----:B------:R-:W-:Y:S01]  /*0040*/  ULDC.64 UR6, c[0x0][0x218] ;  /* 0x0000860000067ab9 */ /* 0x000fe20000000a00 */
[----:B------:R-:W3:Y:S05]  /*0050*/  S2R R3, SR_CTAID.X ;  /* 0x0000000000037919 */ /* 0x000eea0000002500 */
[----:B------:R-:W4:Y:S08]  /*0060*/  LDC.64 R10, c[0x0][0x210] ;  /* 0x00008400ff0a7b82 */ /* 0x000f300000000a00 */
[----:B------:R-:W5:Y:S01]  /*0070*/  LDC.64 R8, c[0x0][0x220] ;  /* 0x00008800ff087b82 */ /* 0x000f620000000a00 */
[----:B-1----:R-:W-:-:S05]  /*0080*/  LOP3.LUT R0, R0, 0x7f, RZ, 0xc0, !PT ;  /* 0x0000007f00007812 */ /* 0x002fca00078ec0ff */
[----:B---3--:R-:W-:-:S05]  /*0090*/  IMAD R0, R3, 0x80, R0 ;  /* 0x0000008003007824 */ /* 0x008fca00078e0200 */
[----:B------:R-:W-:Y:S02]  /*00a0*/  SHF.R.S32.HI R3, RZ, 0x1f, R0 ;  /* 0x0000001fff037819 */ /* 0x000fe40000011400 */
[----:B------:R-:W-:Y:S02]  /*00b0*/  ISETP.GE.AND P0, PT, R0, 0x6800, PT ;  /* 0x000068000000780c */ /* 0x000fe40003f06270 */
[----:B------:R-:W-:-:S04]  /*00c0*/  LEA.HI R4, R3, R0, RZ, 0x4 ;  /* 0x0000000003047211 */ /* 0x000fc800078f20ff */
[----:B------:R-:W-:-:S05]  /*00d0*/  SHF.R.S32.HI R3, RZ, 0x4, R4 ;  /* 0x00000004ff037819 */ /* 0x000fca0000011404 */
[----:B------:R-:W-:-:S05]  /*00e0*/  IMAD.HI R2, R3, 0x4ec4ec4f, RZ ;  /* 0x4ec4ec4f03027827 */ /* 0x000fca00078e02ff */
[----:B------:R-:W-:-:S04]  /*00f0*/  SHF.R.U32.HI R5, RZ, 0x1f, R2 ;  /* 0x0000001fff057819 */ /* 0x000fc80000011602 */
[----:B------:R-:W-:-:S05]  /*0100*/  LEA.HI.SX32 R2, R2, R5, 0x19 ;  /* 0x0000000502027211 */ /* 0x000fca00078fcaff */
[----:B------:R-:W-:Y:S02]  /*0110*/  IMAD R3, R2, -0x1a0, R3 ;  /* 0xfffffe6002037824 */ /* 0x000fe400078e0203 */
[----:B------:R-:W-:Y:S02]  /*0120*/  IMAD.MOV.U32 R2, RZ, RZ, RZ ;  /* 0x000000ffff027224 */ /* 0x000fe400078e00ff */
[----:B--2---:R-:W-:-:S05]  /*0130*/  IMAD.WIDE R12, R3, 0x4, R12 ;  /* 0x00000004030c7825 */ /* 0x004fca00078e020c */
[----:B------:R1:W2:Y:S01]  /*0140*/  @!P0 LDG.E.EL R2, desc[UR4][R12.64] ;  /* 0x000000040c028981 */ /* 0x0002a2000c2e1900 */
[----:B------:R-:W-:Y:S01]  /*0150*/  IMAD.HI R5, R0, 0x4ec4ec4f, RZ ;  /* 0x4ec4ec4f00057827 */ /* 0x000fe200078e02ff */
[----:B------:R-:W-:Y:S02]  /*0160*/  LOP3.LUT R15, R4, 0xfffffff0, RZ, 0xc0, !PT ;  /* 0xfffffff0040f7812 */ /* 0x000fe400078ec0ff */
[C---:B------:R-:W-:Y:S01]  /*0170*/  ISETP.GE.AND P1, PT, R3.reuse, 0x180, PT ;  /* 0x000001800300780c */ /* 0x040fe20003f26270 */
[----:B------:R-:W-:Y:S01]  /*0180*/  IMAD.SHL.U32 R14, R3, 0x10, RZ ;  /* 0x00000010030e7824 */ /* 0x000fe200078e00ff */
[----:B------:R-:W-:Y:S01]  /*0190*/  SHF.R.U32.HI R6, RZ, 0x1f, R5 ;  /* 0x0000001fff067819 */ /* 0x000fe20000011605 */
[C---:B------:R-:W-:Y:S01]  /*01a0*/  IMAD.IADD R15, R0.reuse, 0x1, -R15 ;  /* 0x00000001000f7824 */ /* 0x040fe200078e0a0f */
[----:B------:R-:W-:Y:S02]  /*01b0*/  ISETP.LT.AND P2, PT, R0, 0x6800, !P1 ;  /* 0x000068000000780c */ /* 0x000fe40004f41270 */
[----:B------:R-:W-:-:S02]  /*01c0*/  LEA.HI.SX32 R17, R5, R6, 0x15 ;  /* 0x0000000605117211 */ /* 0x000fc400078faaff */
[----:B------:R-:W3:Y:S01]  /*01d0*/  LDC.64 R6, c[0x0][0x230] ;  /* 0x00008c00ff067b82 */ /* 0x000ee20000000a00 */
[----:B------:R-:W-:Y:S02]  /*01e0*/  ISETP.GT.AND P3, PT, R3, 0x17f, !P0 ;  /* 0x0000017f0300780c */ /* 0x000fe40004764270 */
[C---:B------:R-:W-:Y:S02]  /*01f0*/  IMAD.SHL.U32 R16, R17.reuse, 0x200, RZ ;  /* 0x0000020011107824 */ /* 0x040fe400078e00ff */
[----:B-1----:R-:W-:-:S03]  /*0200*/  IMAD R12, R17, -0x1a00, R0 ;  /* 0xffffe600110c7824 */ /* 0x002fc600078e0200 */
[----:B------:R-:W1:Y:S01]  /*0210*/  LDC.64 R4, c[0x0][0x238] ;  /* 0x00008e00ff047b82 */ /* 0x000e620000000a00 */
[----:B------:R-:W-:Y:S01]  /*0220*/  IADD3 R19, P4, P5, R14, R15, R16 ;  /* 0x0000000f0e137210 */ /* 0x000fe20007d9e010 */
[----:B------:R-:W-:Y:S01]  /*0230*/  IMAD R17, R17, 0x1800, R12 ;  /* 0x0000180011117824 */ /* 0x000fe200078e020c */
[----:B------:R-:W-:Y:S02]  /*0240*/  SHF.R.S32.HI R13, RZ, 0x1f, R16 ;  /* 0x0000001fff0d7819 */ /* 0x000fe40000011410 */
[----:B------:R-:W-:Y:S01]  /*0250*/  SHF.R.S32.HI R15, RZ, 0x1f, R15 ;  /* 0x0000001fff0f7819 */ /* 0x000fe2000001140f */
[----:B----4-:R-:W-:Y:S01]  /*0260*/  IMAD.WIDE R16, R17, 0x4, R10 ;  /* 0x0000000411107825 */ /* 0x010fe200078e020a */
[----:B------:R-:W-:Y:S02]  /*0270*/  SHF.R.S32.HI R14, RZ, 0x1f, R14 ;  /* 0x0000001fff0e7819 */ /* 0x000fe4000001140e */
[----:B------:R-:W-:Y:S02]  /*0280*/  CS2R R10, SRZ ;  /* 0x00000000000a7805 */ /* 0x000fe4000001ff00 */
[----:B------:R-:W-:-:S02]  /*0290*/  IADD3.X R14, R14, R15, R13, P4, P5 ;  /* 0x0000000f0e0e7210 */ /* 0x000fc400027ea40d */
[----:B------:R-:W-:Y:S02]  /*02a0*/  CS2R R12, SRZ ;  /* 0x00000000000c7805 */ /* 0x000fe4000001ff00 */
[----:B------:R-:W-:-:S04]  /*02b0*/  LEA R18, P4, R19, UR6, 0x2 ;  /* 0x0000000613127c11 */ /* 0x000fc8000f8810ff */
[----:B------:R-:W-:Y:S01]  /*02c0*/  LEA.HI.X R19, R19, UR7, R14, 0x2, P4 ;  /* 0x0000000713137c11 */ /* 0x000fe2000a0f140e */
[----:B------:R2:W4:Y:S01]  /*02d0*/  @P2 LDG.E R12, desc[UR4][R16.64] ;  /* 0x00000004100c2981 */ /* 0x000522000c1e1900 */
[----:B-----5:R-:W-:-:S03]  /*02e0*/  IMAD.WIDE R8, R3, 0x4, R8 ;  /* 0x0000000403087825 */ /* 0x020fc600078e0208 */
[----:B------:R-:W5:Y:S01]  /*02f0*/  @P3 LDG.E R10, desc[UR4][R18.64+-0x6000] ;  /* 0xffa00004120a3981 */ /* 0x000f62000c1e1900 */
[----:B------:R-:W-:-:S03]  /*0300*/  IMAD.MOV.U32 R20, RZ, RZ, RZ ;  /* 0x000000ffff147224 */ /* 0x000fc600078e00ff */
[----:B------:R-:W5:Y:S01]  /*0310*/  @!P0 LDG.E.EL R11, desc[UR4][R8.64] ;  /* 0x00000004080b8981 */ /* 0x000f62000c2e1900 */
[----:B---3--:R-:W-:-:S04]  /*0320*/  IMAD.WIDE R6, R3, 0x4, R6 ;  /* 0x0000000403067825 */ /* 0x008fc800078e0206 */
[----:B-1----:R-:W-:Y:S01]  /*0330*/  IMAD.WIDE R14, R3, 0x4, R4 ;  /* 0x00000004030e7825 */ /* 0x002fe200078e0204 */
[----:B------:R1:W3:Y:S01]  /*0340*/  @!P0 LDG.E.EL R13, desc[UR4][R6.64] ;  /* 0x00000004060d8981 */ /* 0x0002e2000c2e1900 */
[----:B------:R-:W1:Y:S03]  /*0350*/  LDC.64 R4, c[0x0][0x240] ;  /* 0x00009000ff047b82 */ /* 0x000e660000000a00 */
[----:B------:R-:W3:Y:S01]  /*0360*/  @!P0 LDG.E.EL R20, desc[UR4][R14.64] ;  /* 0x000000040e148981 */ /* 0x000ee2000c2e1900 */
[----:B01----:R-:W-:-:S04]  /*0370*/  IMAD.WIDE R4, R0, 0x4, R4 ;  /* 0x0000000400047825 */ /* 0x003fc800078e0204 */
[----:B--2---:R-:W-:Y:S01]  /*0380*/  FADD R16, R2, 9.9999997473787516356e-06 ;  /* 0x3727c5ac02107421 */ /* 0x004fe20000000000 */
[----:B------:R-:W-:-:S03]  /*0390*/  IMAD.MOV.U32 R2, RZ, RZ, 0x3e800000 ;  /* 0x3e800000ff027424 */ /* 0x000fc600078e00ff */
[----:B------:R-:W0:Y:S02]  /*03a0*/  MUFU.SQRT R17, R16 ;  /* 0x0000001000117308 */ /* 0x000e240000002000 */
[C---:B0-----:R-:W-:Y:S02]  /*03b0*/  FSETP.GT.AND P4, PT, R17.reuse, 8.50705917302346158658e+37, PT ;  /* 0x7e8000001100780b */ /* 0x041fe40003f84000 */
[C---:B------:R-:W-:Y:S02]  /*03c0*/  FSETP.GEU.AND P5, PT, R17.reuse, 1.175494350822287508e-38, PT ;  /* 0x008000001100780b */ /* 0x040fe40003fae000 */
[----:B------:R-:W-:Y:S02]  /*03d0*/  FSEL R6, R2, 1, P4 ;  /* 0x3f80000002067808 */ /* 0x000fe40002000000 */
[----:B------:R-:W0:Y:S07]  /*03e0*/  LDC.64 R2, c[0x0][0x248] ;  /* 0x00009200ff027b82 */ /* 0x000e2e0000000a00 */
[----:B------:R-:W-:-:S02]  /*03f0*/  @P4 FMUL R17, R17, 0.25 ;  /* 0x3e80000011114820 */ /* 0x000fc40000400000 */
[----:B------:R-:W-:Y:S02]  /*0400*/  @!P5 FMUL R6, R6, 16777216 ;  /* 0x4b8000000606d820 */ /* 0x000fe40000400000 */
[----:B------:R-:W-:Y:S01]  /*0410*/  @!P5 FMUL R17, R17, 16777216 ;  /* 0x4b8000001111d820 */ /* 0x000fe20000400000 */
[----:B----4-:R-:W-:-:S05]  /*0420*/  SEL R12, R12, RZ, P2 ;  /* 0x000000ff0c0c7207 */ /* 0x010fca0001000000 */
[----:B------:R-:W1:Y:S01]  /*0430*/  MUFU.RCP R17, R17 ;  /* 0x0000001100117308 */ /* 0x000e620000001000 */
[----:B-----5:R-:W-:-:S05]  /*0440*/  @P1 SEL R12, R10, RZ, P3 ;  /* 0x000000ff0a0c1207 */ /* 0x020fca0001800000 */
[----:B------:R-:W-:Y:S01]  /*0450*/  FADD R11, R12, -R11 ;  /* 0x8000000b0c0b7221 */ /* 0x000fe20000000000 */
[----:B------:R2:W-:Y:S01]  /*0460*/  @!P0 STG.E desc[UR4][R4.64], R12 ;  /* 0x0000000c04008986 */ /* 0x0005e2000c101904 */
[----:B0-----:R-:W-:-:S04]  /*0470*/  IMAD.WIDE R2, R0, 0x4, R2 ;  /* 0x0000000400027825 */ /* 0x001fc800078e0202 */
[----:B-1----:R-:W-:-:S04]  /*0480*/  FMUL R6, R17, R6 ;  /* 0x0000000611067220 */ /* 0x002fc80000400000 */
[----:B------:R-:W-:-:S04]  /*0490*/  FMUL R11, R11, R6 ;  /* 0x000000060b0b7220 */ /* 0x000fc80000400000 */
[----:B---3--:R-:W-:-:S05]  /*04a0*/  FFMA R11, R11, R13, R20 ;  /* 0x0000000d0b0b7223 */ /* 0x008fca0000000014 */
[----:B------:R-:W-:-:S04]  /*04b0*/  FSETP.GEU.AND P1, PT, R11, RZ, PT ;  /* 0x000000ff0b00720b */ /* 0x000fc80003f2e000 */
[----:B------:R-:W-:Y:S01]  /*04c0*/  FSEL R11, R11, RZ, P1 ;  /* 0x000000ff0b0b7208 */ /* 0x000fe20000800000 */
[----:B--2---:R-:W-:Y:S08]  /*04d0*/  @P0 EXIT ;  /* 0x000000000000094d */ /* 0x004ff00003800000 */
[----:B------:R-:W-:Y:S01]  /*04e0*/  STG.E desc[UR4][R2.64], R11 ;  /* 0x0000000b02007986 */ /* 0x000fe2000c101904 */
[----:B------:R-:W-:Y:S05]  /*04f0*/  EXIT ;  /* 0x000000000000794d */ /* 0x000fea0003800000 */
.L_x_0:
[----:B------:R-:W-:-:S00]  /*0500*/  BRA `(.L_x_0) ;  /* 0xfffffffc00fc7947 */ /* 0x000fc0000383ffff */
[----:B------:R-:W-:-:S00]  /*0510*/  NOP ;  /* 0x0000000000007918 */ /* 0x000fc00000000000 */
        /* <DEDUP_REMOVED lines=14> */
.L_x_1:


//--------------------- .nv.global.init           --------------------------
	.section	.nv.global.init,"aw",@progbits
.nv.global.init:
	.type		_$_str,@object
	.size		_$_str,(_$_str_$_2 - _$_str)
_$_str:
        /*0000*/ 	.byte	0x5f, 0x5f, 0x43, 0x55, 0x44, 0x41, 0x5f, 0x46, 0x54, 0x5a, 0x00
	.type		_$_str_$_2,@object
	.size		_$_str_$_2,(.L_1 - _$_str_$_2)
_$_str_$_2:
        /*000b*/ 	.byte	0x5f, 0x5f, 0x43, 0x55, 0x44, 0x41, 0x5f, 0x50, 0x52, 0x45, 0x43, 0x5f, 0x53, 0x51, 0x52, 0x54
        /*001b*/ 	.byte	0x00
.L_1:


//--------------------- .nv.constant0.triton_poi_fused__native_batch_norm_legit_no_training_cat_relu_30 --------------------------
	.section	.nv.constant0.triton_poi_fused__native_batch_norm_legit_no_training_cat_relu_30,"a",@progbits
	.sectionflags	@""
	.align	4
.nv.constant0.triton_poi_fused__native_batch_norm_legit_no_training_cat_relu_30:
	.zero		596
